//
// Generated by NVIDIA NVVM Compiler
//
// Compiler Build ID: CL-36424714
// Cuda compilation tools, release 13.0, V13.0.88
// Based on NVVM 20.0.0
//

.version 9.0
.target sm_100
.address_size 64

	// .globl	_Z7c_hellov
.extern .func  (.param .b32 func_retval0) vprintf
(
	.param .b64 vprintf_param_0,
	.param .b64 vprintf_param_1
)
;
.global .align 1 .b8 $str[41] = {72, 101, 108, 108, 111, 32, 87, 111, 114, 108, 100, 32, 102, 114, 111, 109, 32, 116, 104, 101, 32, 71, 80, 85, 33, 32, 40, 84, 104, 114, 73, 110, 100, 101, 120, 58, 37, 100, 41, 10};

.visible .entry _Z7c_hellov()
{
	.local .align 8 .b8 	__local_depot0[8];
	.reg .b64 	%SP;
	.reg .b64 	%SPL;
	.reg .b32 	%r<4>;
	.reg .b64 	%rd<5>;

	mov.u64 	%SPL, __local_depot0;
	cvta.local.u64 	%SP, %SPL;
	add.u64 	%rd1, %SP, 0;
	add.u64 	%rd2, %SPL, 0;
	mov.u32 	%r1, %tid.x;
	st.local.u32 	[%rd2], %r1;
	mov.u64 	%rd3, $str;
	cvta.global.u64 	%rd4, %rd3;
	{ // callseq 0, 0
	.param .b64 param0;
	st.param.b64 	[param0], %rd4;
	.param .b64 param1;
	st.param.b64 	[param1], %rd1;
	.param .b32 retval0;
	call.uni (retval0), 
	vprintf, 
	(
	param0, 
	param1
	);
	ld.param.b32 	%r2, [retval0];
	} // callseq 0
	ret;

}


// ===== COMPILED SASS (sm_100) =====

	.target	sm_100

	.elftype	@"ET_EXEC"


//--------------------- .note.nv.tkinfo           --------------------------
	.section	.note.nv.tkinfo,"",@"SHT_NOTE"
	.sectionflags	@"SHF_NOTE_NV_TKINFO"
	.tkinfo
        /*0018*/ 	.word	0x00000002
        /*0030*/ 	.string	""
        /*0030*/ 	.string	"ptxas"
        /*0030*/ 	.string	"Cuda compilation tools, release 13.0, V13.0.88"
        /*0030*/ 	.string	"Build cuda_13.0.r13.0/compiler.36424714_0"
        /*0030*/ 	.string	"-arch sm_100 -m 64 "



//--------------------- .note.nv.cuinfo           --------------------------
	.section	.note.nv.cuinfo,"",@"SHT_NOTE"
	.sectionflags	@"SHF_NOTE_NV_CUINFO"
        /*0018*/ 	.short	0x0002
        /*001a*/ 	.short	0x0064
        /*001c*/ 	.short	0x0082
	.zero		2


//--------------------- .nv.info                  --------------------------
	.section	.nv.info,"",@"SHT_CUDA_INFO"
	.align	4


	//----- nvinfo : EIATTR_REGCOUNT
	.align		4
        /*0000*/ 	.byte	0x04, 0x2f
        /*0002*/ 	.short	(.L_2 - .L_1)
	.align		4
.L_1:
        /*0004*/ 	.word	index@(_Z7c_hellov)
        /*0008*/ 	.word	0x00000018


	//----- nvinfo : EIATTR_FRAME_SIZE
	.align		4
.L_2:
        /*000c*/ 	.byte	0x04, 0x11
        /*000e*/ 	.short	(.L_4 - .L_3)
	.align		4
.L_3:
        /*0010*/ 	.word	index@(_Z7c_hellov)
        /*0014*/ 	.word	0x00000008


	//----- nvinfo : EIATTR_MIN_STACK_SIZE
	.align		4
.L_4:
        /*0018*/ 	.byte	0x04, 0x12
        /*001a*/ 	.short	(.L_6 - .L_5)
	.align		4
.L_5:
        /*001c*/ 	.word	index@(_Z7c_hellov)
        /*0020*/ 	.word	0x00000008
.L_6:


//--------------------- .nv.compat                --------------------------
	.section	.nv.compat,"",@"SHT_CUDA_COMPAT_INFO"
	.align	4
        /*0000*/ 	.byte	0x02, 0x09, 0x00, 0x00, 0x02, 0x02, 0x01, 0x00, 0x02, 0x05, 0x05, 0x00, 0x03, 0x07, 0x01, 0x01
        /*0010*/ 	.byte	0x02, 0x03, 0x00, 0x00, 0x02, 0x06, 0x01, 0x00, 0x04, 0x0b, 0x08, 0x00, 0x09, 0x00, 0x00, 0x00
        /*0020*/ 	.byte	0x00, 0x00, 0x00, 0x00


//--------------------- .nv.info._Z7c_hellov      --------------------------
	.section	.nv.info._Z7c_hellov,"",@"SHT_CUDA_INFO"
	.sectionflags	@""
	.align	4


	//----- nvinfo : EIATTR_CUDA_API_VERSION
	.align		4
        /*0000*/ 	.byte	0x04, 0x37
        /*0002*/ 	.short	(.L_8 - .L_7)
.L_7:
        /*0004*/ 	.word	0x00000082


	//----- nvinfo : EIATTR_SPARSE_MMA_MASK
	.align		4
.L_8:
        /*0008*/ 	.byte	0x03, 0x50
        /*000a*/ 	.short	0x0000


	//----- nvinfo : EIATTR_MAXREG_COUNT
	.align		4
        /*000c*/ 	.byte	0x03, 0x1b
        /*000e*/ 	.short	0x00ff


	//----- nvinfo : EIATTR_EXTERNS
	.align		4
        /*0010*/ 	.byte	0x04, 0x0f
        /*0012*/ 	.short	(.L_10 - .L_9)


	//   ....[0]....
	.align		4
.L_9:
        /*0014*/ 	.word	index@(vprintf)


	//----- nvinfo : EIATTR_MERCURY_ISA_VERSION
	.align		4
.L_10:
        /*0018*/ 	.byte	0x03, 0x5f
        /*001a*/ 	.short	0x0101


	//----- nvinfo : EIATTR_VRC_CTA_INIT_COUNT
	.align		4
        /*001c*/ 	.byte	0x02, 0x4a
	.zero		1
	.zero		1


	//----- nvinfo : EIATTR_SYSCALL_OFFSETS
	.align		4
        /*0020*/ 	.byte	0x04, 0x46
        /*0022*/ 	.short	(.L_12 - .L_11)


	//   ....[0]....
.L_11:
        /*0024*/ 	.word	0x000000e0


	//----- nvinfo : EIATTR_EXIT_INSTR_OFFSETS
	.align		4
.L_12:
        /*0028*/ 	.byte	0x04, 0x1c
        /*002a*/ 	.short	(.L_14 - .L_13)


	//   ....[0]....
.L_13:
        /*002c*/ 	.word	0x000000f0


	//----- nvinfo : EIATTR_SW_WAR
	.align		4
.L_14:
        /*0030*/ 	.byte	0x04, 0x36
        /*0032*/ 	.short	(.L_16 - .L_15)
.L_15:
        /*0034*/ 	.word	0x00000008
.L_16:


//--------------------- .nv.callgraph             --------------------------
	.section	.nv.callgraph,"",@"SHT_CUDA_CALLGRAPH"
	.align	4
	.sectionentsize	8
	.align		4
        /*0000*/ 	.word	0x00000000
	.align		4
        /*0004*/ 	.word	0xffffffff
	.align		4
        /*0008*/ 	.word	index@(_Z7c_hellov)
	.align		4
        /*000c*/ 	.word	index@(vprintf)
	.align		4
        /*0010*/ 	.word	0x00000000
	.align		4
        /*0014*/ 	.word	0xfffffffe
	.align		4
        /*0018*/ 	.word	0x00000000
	.align		4
        /*001c*/ 	.word	0xfffffffd
	.align		4
        /*0020*/ 	.word	0x00000000
	.align		4
        /*0024*/ 	.word	0xfffffffc


//--------------------- .nv.constant4             --------------------------
	.section	.nv.constant4,"a",@progbits
	.align	8
	.align		8
.nv.constant4:
        /*0000*/ 	.dword	vprintf
	.align		8
        /*0008*/ 	.dword	$str


//--------------------- .text._Z7c_hellov         --------------------------
	.section	.text._Z7c_hellov,"ax",@progbits
	.align	128
        .global         _Z7c_hellov
        .type           _Z7c_hellov,@function
        .size           _Z7c_hellov,(.L_x_2 - _Z7c_hellov)
        .other          _Z7c_hellov,@"STO_CUDA_ENTRY STV_DEFAULT"
_Z7c_hellov:
.text._Z7c_hellov:
[----:B------:R-:W0:Y:S01]  /*0000*/  LDC R1, c[0x0][0x37c] ;  /* 0x0000df00ff017b82 */ /* 0x000e220000000800 */
[----:B------:R-:W1:Y:S01]  /*0010*/  S2R R8, SR_TID.X ;  /* 0x0000000000087919 */ /* 0x000e620000002100 */
[----:B0-----:R-:W-:Y:S01]  /*0020*/  VIADD R1, R1, 0xfffffff8 ;  /* 0xfffffff801017836 */ /* 0x001fe20000000000 */
[----:B------:R-:W-:Y:S01]  /*0030*/  MOV R0, 0x0 ;  /* 0x0000000000007802 */ /* 0x000fe20000000f00 */
[----:B------:R-:W0:Y:S04]  /*0040*/  LDCU UR4, c[0x0][0x2f8] ;  /* 0x00005f00ff0477ac */ /* 0x000e280008000800 */
[----:B------:R2:W3:Y:S01]  /*0050*/  LDC.64 R2, c[0x4][R0] ;  /* 0x0100000000027b82 */ /* 0x0004e20000000a00 */
[----:B------:R-:W4:Y:S01]  /*0060*/  LDCU.64 UR6, c[0x4][0x8] ;  /* 0x01000100ff0677ac */ /* 0x000f220008000a00 */
[----:B------:R-:W5:Y:S01]  /*0070*/  LDCU UR5, c[0x0][0x2fc] ;  /* 0x00005f80ff0577ac */ /* 0x000f620008000800 */
[----:B0-----:R-:W-:Y:S01]  /*0080*/  IADD3 R6, P0, PT, R1, UR4, RZ ;  /* 0x0000000401067c10 */ /* 0x001fe2000ff1e0ff */
[----:B----4-:R-:W-:Y:S01]  /*0090*/  IMAD.U32 R4, RZ, RZ, UR6 ;  /* 0x00000006ff047e24 */ /* 0x010fe2000f8e00ff */
[----:B------:R-:W-:-:S03]  /*00a0*/  MOV R5, UR7 ;  /* 0x0000000700057c02 */ /* 0x000fc60008000f00 */
[----:B-----5:R-:W-:Y:S01]  /*00b0*/  IMAD.X R7, RZ, RZ, UR5, P0 ;  /* 0x00000005ff077e24 */ /* 0x020fe200080e06ff */
[----:B-1----:R2:W-:Y:S07]  /*00c0*/  STL [R1], R8 ;  /* 0x0000000801007387 */ /* 0x0025ee0000100800 */
[----:B------:R-:W-:-:S07]  /*00d0*/  LEPC R20, `(.L_x_0) ;  /* 0x000000001014794e */ /* 0x000fce0000000000 */
[----:B--23--:R-:W-:Y:S05]  /*00e0*/  CALL.ABS.NOINC R2 ;  /* 0x0000000002007343 */ /* 0x00cfea0003c00000 */
.L_x_0:
[----:B------:R-:W-:Y:S05]  /*00f0*/  EXIT ;  /* 0x000000000000794d */ /* 0x000fea0003800000 */
.L_x_1:
[----:B------:R-:W-:-:S00]  /*0100*/  BRA `(.L_x_1) ;  /* 0xfffffffc00fc7947 */ /* 0x000fc0000383ffff */
[----:B------:R-:W-:-:S00]  /*0110*/  NOP ;  /* 0x0000000000007918 */ /* 0x000fc00000000000 */
        /* <DEDUP_REMOVED lines=14> */
.L_x_2:


//--------------------- .nv.global.init           --------------------------
	.section	.nv.global.init,"aw",@progbits
.nv.global.init:
	.type		$str,@object
	.size		$str,(.L_0 - $str)
$str:
        /*0000*/ 	.byte	0x48, 0x65, 0x6c, 0x6c, 0x6f, 0x20, 0x57, 0x6f, 0x72, 0x6c, 0x64, 0x20, 0x66, 0x72, 0x6f, 0x6d
        /*0010*/ 	.byte	0x20, 0x74, 0x68, 0x65, 0x20, 0x47, 0x50, 0x55, 0x21, 0x20, 0x28, 0x54, 0x68, 0x72, 0x49, 0x6e
        /*0020*/ 	.byte	0x64, 0x65, 0x78, 0x3a, 0x25, 0x64, 0x29, 0x0a, 0x00
.L_0:


//--------------------- .nv.shared.reserved.0     --------------------------
	.section	.nv.shared.reserved.0,"aw",@nobits
	.weak		__nv_reservedSMEM_offset_0_alias
	.size		__nv_reservedSMEM_offset_0_alias, 0, 64
	.other		__nv_reservedSMEM_offset_0_alias,@"STO_CUDA_RESERVED_SHARED STV_DEFAULT"
__nv_reservedSMEM_offset_0_alias:
	.zero		0
	.zero		64


//--------------------- .nv.constant0._Z7c_hellov --------------------------
	.section	.nv.constant0._Z7c_hellov,"a",@progbits
	.sectionflags	@""
	.align	4
.nv.constant0._Z7c_hellov:
	.zero		896


//--------------------- SYMBOLS --------------------------

	.type		.nv.reservedSmem.offset0,@object
	.size		.nv.reservedSmem.offset0,0x4
	.type		vprintf,@function
